//
// Generated by NVIDIA NVVM Compiler
//
// Compiler Build ID: CL-36424714
// Cuda compilation tools, release 13.0, V13.0.88
// Based on NVVM 20.0.0
//

.version 9.0
.target sm_100
.address_size 64

	// .globl	_Z8saxpyGPUPfS_fi

.visible .entry _Z8saxpyGPUPfS_fi(
	.param .u64 .ptr .align 1 _Z8saxpyGPUPfS_fi_param_0,
	.param .u64 .ptr .align 1 _Z8saxpyGPUPfS_fi_param_1,
	.param .f32 _Z8saxpyGPUPfS_fi_param_2,
	.param .u32 _Z8saxpyGPUPfS_fi_param_3
)
{
	.reg .pred 	%p<2>;
	.reg .b32 	%r<6>;
	.reg .b32 	%f<5>;
	.reg .b64 	%rd<8>;

	ld.param.u64 	%rd1, [_Z8saxpyGPUPfS_fi_param_0];
	ld.param.u64 	%rd2, [_Z8saxpyGPUPfS_fi_param_1];
	ld.param.f32 	%f1, [_Z8saxpyGPUPfS_fi_param_2];
	ld.param.u32 	%r2, [_Z8saxpyGPUPfS_fi_param_3];
	mov.u32 	%r3, %ctaid.x;
	mov.u32 	%r4, %ntid.x;
	mov.u32 	%r5, %tid.x;
	mad.lo.s32 	%r1, %r3, %r4, %r5;
	setp.ge.s32 	%p1, %r1, %r2;
	@%p1 bra 	$L__BB0_2;
	cvta.to.global.u64 	%rd3, %rd2;
	cvta.to.global.u64 	%rd4, %rd1;
	mul.wide.s32 	%rd5, %r1, 4;
	add.s64 	%rd6, %rd3, %rd5;
	ld.global.f32 	%f2, [%rd6];
	add.s64 	%rd7, %rd4, %rd5;
	ld.global.f32 	%f3, [%rd7];
	fma.rn.f32 	%f4, %f1, %f3, %f2;
	st.global.f32 	[%rd6], %f4;
$L__BB0_2:
	ret;

}


// ===== COMPILED SASS (sm_100) =====

	.target	sm_100

	.elftype	@"ET_EXEC"


//--------------------- .note.nv.tkinfo           --------------------------
	.section	.note.nv.tkinfo,"",@"SHT_NOTE"
	.sectionflags	@"SHF_NOTE_NV_TKINFO"
	.tkinfo
        /*0018*/ 	.word	0x00000002
        /*0030*/ 	.string	""
        /*0030*/ 	.string	"ptxas"
        /*0030*/ 	.string	"Cuda compilation tools, release 13.0, V13.0.88"
        /*0030*/ 	.string	"Build cuda_13.0.r13.0/compiler.36424714_0"
        /*0030*/ 	.string	"-arch sm_100 -m 64 "



//--------------------- .note.nv.cuinfo           --------------------------
	.section	.note.nv.cuinfo,"",@"SHT_NOTE"
	.sectionflags	@"SHF_NOTE_NV_CUINFO"
        /*0018*/ 	.short	0x0002
        /*001a*/ 	.short	0x0064
        /*001c*/ 	.short	0x0082
	.zero		2


//--------------------- .nv.info                  --------------------------
	.section	.nv.info,"",@"SHT_CUDA_INFO"
	.align	4


	//----- nvinfo : EIATTR_REGCOUNT
	.align		4
        /*0000*/ 	.byte	0x04, 0x2f
        /*0002*/ 	.short	(.L_1 - .L_0)
	.align		4
.L_0:
        /*0004*/ 	.word	index@(_Z8saxpyGPUPfS_fi)
        /*0008*/ 	.word	0x0000000a


	//----- nvinfo : EIATTR_FRAME_SIZE
	.align		4
.L_1:
        /*000c*/ 	.byte	0x04, 0x11
        /*000e*/ 	.short	(.L_3 - .L_2)
	.align		4
.L_2:
        /*0010*/ 	.word	index@(_Z8saxpyGPUPfS_fi)
        /*0014*/ 	.word	0x00000000


	//----- nvinfo : EIATTR_MIN_STACK_SIZE
	.align		4
.L_3:
        /*0018*/ 	.byte	0x04, 0x12
        /*001a*/ 	.short	(.L_5 - .L_4)
	.align		4
.L_4:
        /*001c*/ 	.word	index@(_Z8saxpyGPUPfS_fi)
        /*0020*/ 	.word	0x00000000
.L_5:


//--------------------- .nv.compat                --------------------------
	.section	.nv.compat,"",@"SHT_CUDA_COMPAT_INFO"
	.align	4
        /*0000*/ 	.byte	0x02, 0x09, 0x00, 0x00, 0x02, 0x02, 0x01, 0x00, 0x02, 0x05, 0x05, 0x00, 0x03, 0x07, 0x01, 0x01
        /*0010*/ 	.byte	0x02, 0x03, 0x00, 0x00, 0x02, 0x06, 0x01, 0x00, 0x04, 0x0b, 0x08, 0x00, 0x09, 0x00, 0x00, 0x00
        /*0020*/ 	.byte	0x00, 0x00, 0x00, 0x00


//--------------------- .nv.info._Z8saxpyGPUPfS_fi --------------------------
	.section	.nv.info._Z8saxpyGPUPfS_fi,"",@"SHT_CUDA_INFO"
	.sectionflags	@""
	.align	4


	//----- nvinfo : EIATTR_CUDA_API_VERSION
	.align		4
        /*0000*/ 	.byte	0x04, 0x37
        /*0002*/ 	.short	(.L_7 - .L_6)
.L_6:
        /*0004*/ 	.word	0x00000082


	//----- nvinfo : EIATTR_KPARAM_INFO
	.align		4
.L_7:
        /*0008*/ 	.byte	0x04, 0x17
        /*000a*/ 	.short	(.L_9 - .L_8)
.L_8:
        /*000c*/ 	.word	0x00000000
        /*0010*/ 	.short	0x0003
        /*0012*/ 	.short	0x0014
        /*0014*/ 	.byte	0x00, 0xf0, 0x11, 0x00


	//----- nvinfo : EIATTR_KPARAM_INFO
	.align		4
.L_9:
        /*0018*/ 	.byte	0x04, 0x17
        /*001a*/ 	.short	(.L_11 - .L_10)
.L_10:
        /*001c*/ 	.word	0x00000000
        /*0020*/ 	.short	0x0002
        /*0022*/ 	.short	0x0010
        /*0024*/ 	.byte	0x00, 0xf0, 0x11, 0x00


	//----- nvinfo : EIATTR_KPARAM_INFO
	.align		4
.L_11:
        /*0028*/ 	.byte	0x04, 0x17
        /*002a*/ 	.short	(.L_13 - .L_12)
.L_12:
        /*002c*/ 	.word	0x00000000
        /*0030*/ 	.short	0x0001
        /*0032*/ 	.short	0x0008
        /*0034*/ 	.byte	0x00, 0xf5, 0x21, 0x00


	//----- nvinfo : EIATTR_KPARAM_INFO
	.align		4
.L_13:
        /*0038*/ 	.byte	0x04, 0x17
        /*003a*/ 	.short	(.L_15 - .L_14)
.L_14:
        /*003c*/ 	.word	0x00000000
        /*0040*/ 	.short	0x0000
        /*0042*/ 	.short	0x0000
        /*0044*/ 	.byte	0x00, 0xf5, 0x21, 0x00


	//----- nvinfo : EIATTR_SPARSE_MMA_MASK
	.align		4
.L_15:
        /*0048*/ 	.byte	0x03, 0x50
        /*004a*/ 	.short	0x0000


	//----- nvinfo : EIATTR_MAXREG_COUNT
	.align		4
        /*004c*/ 	.byte	0x03, 0x1b
        /*004e*/ 	.short	0x00ff


	//----- nvinfo : EIATTR_MERCURY_ISA_VERSION
	.align		4
        /*0050*/ 	.byte	0x03, 0x5f
        /*0052*/ 	.short	0x0101


	//----- nvinfo : EIATTR_VRC_CTA_INIT_COUNT
	.align		4
        /*0054*/ 	.byte	0x02, 0x4a
	.zero		1
	.zero		1


	//----- nvinfo : EIATTR_EXIT_INSTR_OFFSETS
	.align		4
        /*0058*/ 	.byte	0x04, 0x1c
        /*005a*/ 	.short	(.L_17 - .L_16)


	//   ....[0]....
.L_16:
        /*005c*/ 	.word	0x00000070


	//   ....[1]....
        /*0060*/ 	.word	0x00000120


	//----- nvinfo : EIATTR_CBANK_PARAM_SIZE
	.align		4
.L_17:
        /*0064*/ 	.byte	0x03, 0x19
        /*0066*/ 	.short	0x0018


	//----- nvinfo : EIATTR_PARAM_CBANK
	.align		4
        /*0068*/ 	.byte	0x04, 0x0a
        /*006a*/ 	.short	(.L_19 - .L_18)
	.align		4
.L_18:
        /*006c*/ 	.word	index@(.nv.constant0._Z8saxpyGPUPfS_fi)
        /*0070*/ 	.short	0x0380
        /*0072*/ 	.short	0x0018


	//----- nvinfo : EIATTR_SW_WAR
	.align		4
.L_19:
        /*0074*/ 	.byte	0x04, 0x36
        /*0076*/ 	.short	(.L_21 - .L_20)
.L_20:
        /*0078*/ 	.word	0x00000008
.L_21:


//--------------------- .nv.callgraph             --------------------------
	.section	.nv.callgraph,"",@"SHT_CUDA_CALLGRAPH"
	.align	4
	.sectionentsize	8
	.align		4
        /*0000*/ 	.word	0x00000000
	.align		4
        /*0004*/ 	.word	0xffffffff
	.align		4
        /*0008*/ 	.word	0x00000000
	.align		4
        /*000c*/ 	.word	0xfffffffe
	.align		4
        /*0010*/ 	.word	0x00000000
	.align		4
        /*0014*/ 	.word	0xfffffffd
	.align		4
        /*0018*/ 	.word	0x00000000
	.align		4
        /*001c*/ 	.word	0xfffffffc


//--------------------- .text._Z8saxpyGPUPfS_fi   --------------------------
	.section	.text._Z8saxpyGPUPfS_fi,"ax",@progbits
	.align	128
        .global         _Z8saxpyGPUPfS_fi
        .type           _Z8saxpyGPUPfS_fi,@function
        .size           _Z8saxpyGPUPfS_fi,(.L_x_1 - _Z8saxpyGPUPfS_fi)
        .other          _Z8saxpyGPUPfS_fi,@"STO_CUDA_ENTRY STV_DEFAULT"
_Z8saxpyGPUPfS_fi:
.text._Z8saxpyGPUPfS_fi:
[----:B------:R-:W-:Y:S01]  /*0000*/  LDC R1, c[0x0][0x37c] ;  /* 0x0000df00ff017b82 */ /* 0x000fe20000000800 */
[----:B------:R-:W0:Y:S07]  /*0010*/  S2R R0, SR_TID.X ;  /* 0x0000000000007919 */ /* 0x000e2e0000002100 */
[----:B------:R-:W0:Y:S01]  /*0020*/  S2UR UR4, SR_CTAID.X ;  /* 0x00000000000479c3 */ /* 0x000e220000002500 */
[----:B------:R-:W1:Y:S07]  /*0030*/  LDCU UR5, c[0x0][0x394] ;  /* 0x00007280ff0577ac */ /* 0x000e6e0008000800 */
[----:B------:R-:W0:Y:S02]  /*0040*/  LDC R7, c[0x0][0x360] ;  /* 0x0000d800ff077b82 */ /* 0x000e240000000800 */
[----:B0-----:R-:W-:-:S05]  /*0050*/  IMAD R7, R7, UR4, R0 ;  /* 0x0000000407077c24 */ /* 0x001fca000f8e0200 */
[----:B-1----:R-:W-:-:S13]  /*0060*/  ISETP.GE.AND P0, PT, R7, UR5, PT ;  /* 0x0000000507007c0c */ /* 0x002fda000bf06270 */
[----:B------:R-:W-:Y:S05]  /*0070*/  @P0 EXIT ;  /* 0x000000000000094d */ /* 0x000fea0003800000 */
[----:B------:R-:W0:Y:S01]  /*0080*/  LDC.64 R4, c[0x0][0x380] ;  /* 0x0000e000ff047b82 */ /* 0x000e220000000a00 */
[----:B------:R-:W1:Y:S01]  /*0090*/  LDCU.64 UR4, c[0x0][0x358] ;  /* 0x00006b00ff0477ac */ /* 0x000e620008000a00 */
[----:B------:R-:W2:Y:S06]  /*00a0*/  LDCU UR6, c[0x0][0x390] ;  /* 0x00007200ff0677ac */ /* 0x000eac0008000800 */
[----:B------:R-:W3:Y:S01]  /*00b0*/  LDC.64 R2, c[0x0][0x388] ;  /* 0x0000e200ff027b82 */ /* 0x000ee20000000a00 */
[----:B0-----:R-:W-:-:S06]  /*00c0*/  IMAD.WIDE R4, R7, 0x4, R4 ;  /* 0x0000000407047825 */ /* 0x001fcc00078e0204 */
[----:B-1----:R-:W2:Y:S01]  /*00d0*/  LDG.E R5, desc[UR4][R4.64] ;  /* 0x0000000404057981 */ /* 0x002ea2000c1e1900 */
[----:B---3--:R-:W-:-:S05]  /*00e0*/  IMAD.WIDE R2, R7, 0x4, R2 ;  /* 0x0000000407027825 */ /* 0x008fca00078e0202 */
[----:B------:R-:W2:Y:S02]  /*00f0*/  LDG.E R0, desc[UR4][R2.64] ;  /* 0x0000000402007981 */ /* 0x000ea4000c1e1900 */
[----:B--2---:R-:W-:-:S05]  /*0100*/  FFMA R7, R5, UR6, R0 ;  /* 0x0000000605077c23 */ /* 0x004fca0008000000 */
[----:B------:R-:W-:Y:S01]  /*0110*/  STG.E desc[UR4][R2.64], R7 ;  /* 0x0000000702007986 */ /* 0x000fe2000c101904 */
[----:B------:R-:W-:Y:S05]  /*0120*/  EXIT ;  /* 0x000000000000794d */ /* 0x000fea0003800000 */
.L_x_0:
[----:B------:R-:W-:-:S00]  /*0130*/  BRA `(.L_x_0) ;  /* 0xfffffffc00fc7947 */ /* 0x000fc0000383ffff */
[----:B------:R-:W-:-:S00]  /*0140*/  NOP ;  /* 0x0000000000007918 */ /* 0x000fc00000000000 */
        /* <DEDUP_REMOVED lines=11> */
.L_x_1:


//--------------------- .nv.shared.reserved.0     --------------------------
	.section	.nv.shared.reserved.0,"aw",@nobits
	.weak		__nv_reservedSMEM_offset_0_alias
	.size		__nv_reservedSMEM_offset_0_alias, 0, 64
	.other		__nv_reservedSMEM_offset_0_alias,@"STO_CUDA_RESERVED_SHARED STV_DEFAULT"
__nv_reservedSMEM_offset_0_alias:
	.zero		0
	.zero		64


//--------------------- .nv.constant0._Z8saxpyGPUPfS_fi --------------------------
	.section	.nv.constant0._Z8saxpyGPUPfS_fi,"a",@progbits
	.sectionflags	@""
	.align	4
.nv.constant0._Z8saxpyGPUPfS_fi:
	.zero		920


//--------------------- SYMBOLS --------------------------

	.type		.nv.reservedSmem.offset0,@object
	.size		.nv.reservedSmem.offset0,0x4
